	.headerflags	@"EF_CUDA_TEXMODE_UNIFIED EF_CUDA_64BIT_ADDRESS EF_CUDA_ACCELERATORS EF_CUDA_SM90 EF_CUDA_VIRTUAL_SM(EF_CUDA_SM90)"
	.elftype	@"ET_EXEC"


//--------------------- .nv.info                  --------------------------
	.section	.nv.info,"",@"SHT_CUDA_INFO"
	.align	4


	//----- nvinfo : EIATTR_REGCOUNT
	.align		4
        /*0000*/ 	.byte	0x04, 0x2f
        /*0002*/ 	.short	(.L_1 - .L_0)
	.align		4
.L_0:
        /*0004*/ 	.word	index@(triton_poi_fused_leaky_relu_reflection_pad1d_7)
        /*0008*/ 	.word	0x0000000e


	//----- nvinfo : EIATTR_MIN_STACK_SIZE
	.align		4
.L_1:
        /*000c*/ 	.byte	0x04, 0x12
        /*000e*/ 	.short	(.L_3 - .L_2)
	.align		4
.L_2:
        /*0010*/ 	.word	index@(triton_poi_fused_leaky_relu_reflection_pad1d_7)
        /*0014*/ 	.word	0x00000000


	//----- nvinfo : EIATTR_FRAME_SIZE
	.align		4
.L_3:
        /*0018*/ 	.byte	0x04, 0x11
        /*001a*/ 	.short	(.L_5 - .L_4)
	.align		4
.L_4:
        /*001c*/ 	.word	index@(triton_poi_fused_leaky_relu_reflection_pad1d_7)
        /*0020*/ 	.word	0x00000000


	//----- nvinfo : EIATTR_MIN_STACK_SIZE
	.align		4
.L_5:
        /*0024*/ 	.byte	0x04, 0x12
        /*0026*/ 	.short	(.L_7 - .L_6)
	.align		4
.L_6:
        /*0028*/ 	.word	index@(triton_poi_fused_leaky_relu_reflection_pad1d_7)
        /*002c*/ 	.word	0x00000000
.L_7:


//--------------------- .nv.info.triton_poi_fused_leaky_relu_reflection_pad1d_7 --------------------------
	.section	.nv.info.triton_poi_fused_leaky_relu_reflection_pad1d_7,"",@"SHT_CUDA_INFO"
	.sectionflags	@""
	.align	4


	//----- nvinfo : EIATTR_CUDA_API_VERSION
	.align		4
        /*0000*/ 	.byte	0x04, 0x37
        /*0002*/ 	.short	(.L_9 - .L_8)
.L_8:
        /*0004*/ 	.word	0x0000007c


	//----- nvinfo : EIATTR_KPARAM_INFO
	.align		4
.L_9:
        /*0008*/ 	.byte	0x04, 0x17
        /*000a*/ 	.short	(.L_11 - .L_10)
.L_10:
        /*000c*/ 	.word	0x00000000
        /*0010*/ 	.short	0x0003
        /*0012*/ 	.short	0x0018
        /*0014*/ 	.byte	0x00, 0xf0, 0x11, 0x00


	//----- nvinfo : EIATTR_KPARAM_INFO
	.align		4
.L_11:
        /*0018*/ 	.byte	0x04, 0x17
        /*001a*/ 	.short	(.L_13 - .L_12)
.L_12:
        /*001c*/ 	.word	0x00000000
        /*0020*/ 	.short	0x0002
        /*0022*/ 	.short	0x0010
        /*0024*/ 	.byte	0x00, 0xf4, 0x21, 0x00


	//----- nvinfo : EIATTR_KPARAM_INFO
	.align		4
.L_13:
        /*0028*/ 	.byte	0x04, 0x17
        /*002a*/ 	.short	(.L_15 - .L_14)
.L_14:
        /*002c*/ 	.word	0x00000000
        /*0030*/ 	.short	0x0001
        /*0032*/ 	.short	0x0008
        /*0034*/ 	.byte	0x00, 0xf4, 0x21, 0x00


	//----- nvinfo : EIATTR_KPARAM_INFO
	.align		4
.L_15:
        /*0038*/ 	.byte	0x04, 0x17
        /*003a*/ 	.short	(.L_17 - .L_16)
.L_16:
        /*003c*/ 	.word	0x00000000
        /*0040*/ 	.short	0x0000
        /*0042*/ 	.short	0x0000
        /*0044*/ 	.byte	0x00, 0xf4, 0x21, 0x00


	//----- nvinfo : EIATTR_SPARSE_MMA_MASK
	.align		4
.L_17:
        /*0048*/ 	.byte	0x03, 0x50
        /*004a*/ 	.short	0x0000


	//----- nvinfo : EIATTR_MAXREG_COUNT
	.align		4
        /*004c*/ 	.byte	0x03, 0x1b
        /*004e*/ 	.short	0x00ff


	//----- nvinfo : EIATTR_EXIT_INSTR_OFFSETS
	.align		4
        /*0050*/ 	.byte	0x04, 0x1c
        /*0052*/ 	.short	(.L_19 - .L_18)


	//   ....[0]....
.L_18:
        /*0054*/ 	.word	0x000001f0


	//   ....[1]....
        /*0058*/ 	.word	0x00000210


	//----- nvinfo : EIATTR_REQNTID
	.align		4
.L_19:
        /*005c*/ 	.byte	0x04, 0x10
        /*005e*/ 	.short	(.L_21 - .L_20)
.L_20:
        /*0060*/ 	.word	0x00000080
        /*0064*/ 	.word	0x00000001
        /*0068*/ 	.word	0x00000001


	//----- nvinfo : EIATTR_CBANK_PARAM_SIZE
	.align		4
.L_21:
        /*006c*/ 	.byte	0x03, 0x19
        /*006e*/ 	.short	0x001c


	//----- nvinfo : EIATTR_PARAM_CBANK
	.align		4
        /*0070*/ 	.byte	0x04, 0x0a
        /*0072*/ 	.short	(.L_23 - .L_22)
	.align		4
.L_22:
        /*0074*/ 	.word	index@(.nv.constant0.triton_poi_fused_leaky_relu_reflection_pad1d_7)
        /*0078*/ 	.short	0x0210
        /*007a*/ 	.short	0x001c


	//----- nvinfo : EIATTR_SW_WAR
	.align		4
.L_23:
        /*007c*/ 	.byte	0x04, 0x36
        /*007e*/ 	.short	(.L_25 - .L_24)
.L_24:
        /*0080*/ 	.word	0x00000008
.L_25:


//--------------------- .nv.callgraph             --------------------------
	.section	.nv.callgraph,"",@"SHT_CUDA_CALLGRAPH"
	.align	4
	.sectionentsize	8
	.align		4
        /*0000*/ 	.word	0x00000000
	.align		4
        /*0004*/ 	.word	0xffffffff
	.align		4
        /*0008*/ 	.word	0x00000000
	.align		4
        /*000c*/ 	.word	0xfffffffe
	.align		4
        /*0010*/ 	.word	0x00000000
	.align		4
        /*0014*/ 	.word	0xfffffffd
	.align		4
        /*0018*/ 	.word	0x00000000
	.align		4
        /*001c*/ 	.word	0xfffffffc


//--------------------- .text.triton_poi_fused_leaky_relu_reflection_pad1d_7 --------------------------
	.section	.text.triton_poi_fused_leaky_relu_reflection_pad1d_7,"ax",@progbits
	.align	128
        .global         triton_poi_fused_leaky_relu_reflection_pad1d_7
        .type           triton_poi_fused_leaky_relu_reflection_pad1d_7,@function
        .size           triton_poi_fused_leaky_relu_reflection_pad1d_7,(.L_x_1 - triton_poi_fused_leaky_relu_reflection_pad1d_7)
        .other          triton_poi_fused_leaky_relu_reflection_pad1d_7,@"STO_CUDA_ENTRY STV_DEFAULT"
triton_poi_fused_leaky_relu_reflection_pad1d_7:
.text.triton_poi_fused_leaky_relu_reflection_pad1d_7:
[----:B------:R-:W0:Y:S02]  /*0000*/  LDC R1, c[0x0][0x28] ;  /* 0x00000a00ff017b82 */ /* 0x000e240000000800 */
[----:B------:R-:W1:Y:S01]  /*0010*/  S2R R0, SR_TID.X ;  /* 0x0000000000007919 */ /* 0x000e620000002100 */
[----:B------:R-:W-:Y:S01]  /*0020*/  ULDC.64 UR4, c[0x0][0x210] ;  /* 0x0000840000047ab9 */ /* 0x000fe20000000a00 */
[----:B------:R-:W2:Y:S01]  /*0030*/  S2R R9, SR_CTAID.X ;  /* 0x0000000000097919 */ /* 0x000ea20000002500 */
[----:B-1----:R-:W-:-:S05]  /*0040*/  LOP3.LUT R0, R0, 0x7f, RZ, 0xc0, !PT ;  /* 0x0000007f00007812 */ /* 0x002fca00078ec0ff */
[----:B--2---:R-:W-:-:S04]  /*0050*/  IMAD R9, R9, 0x80, R0 ;  /* 0x0000008009097824 */ /* 0x004fc800078e0200 */
[C---:B------:R-:W-:Y:S01]  /*0060*/  IMAD.HI R0, R9.reuse, 0x78787879, RZ ;  /* 0x7878787909007827 */ /* 0x040fe200078e02ff */
[----:B------:R-:W-:-:S04]  /*0070*/  ISETP.GE.AND P0, PT, R9, 0x440, PT ;  /* 0x000004400900780c */ /* 0x000fc80003f06270 */
[----:B------:R-:W-:-:S04]  /*0080*/  SHF.R.U32.HI R3, RZ, 0x1f, R0 ;  /* 0x0000001fff037819 */ /* 0x000fc80000011600 */
[----:B------:R-:W-:-:S05]  /*0090*/  LEA.HI.SX32 R3, R0, R3, 0x1c ;  /* 0x0000000300037211 */ /* 0x000fca00078fe2ff */
[----:B------:R-:W-:-:S05]  /*00a0*/  IMAD R0, R3, 0x22, RZ ;  /* 0x0000002203007824 */ /* 0x000fca00078e02ff */
[----:B------:R-:W-:-:S05]  /*00b0*/  LOP3.LUT R0, RZ, R0, RZ, 0x33, !PT ;  /* 0x00000000ff007212 */ /* 0x000fca00078e33ff */
[----:B------:R-:W-:-:S05]  /*00c0*/  IMAD.IADD R0, R9, 0x1, R0 ;  /* 0x0000000109007824 */ /* 0x000fca00078e0200 */
[----:B------:R-:W-:-:S05]  /*00d0*/  IABS R0, R0 ;  /* 0x0000000000007213 */ /* 0x000fca0000000000 */
[----:B------:R-:W-:-:S05]  /*00e0*/  VIADD R0, R0, 0xffffffe1 ;  /* 0xffffffe100007836 */ /* 0x000fca0000000000 */
[----:B------:R-:W-:Y:S02]  /*00f0*/  IABS R5, R0 ;  /* 0x0000000000057213 */ /* 0x000fe40000000000 */
[----:B------:R-:W-:Y:S02]  /*0100*/  LEA R0, R3, 0x1f, 0x5 ;  /* 0x0000001f03007811 */ /* 0x000fe400078e28ff */
[----:B------:R-:W1:Y:S03]  /*0110*/  LDC.64 R2, c[0x0][0x218] ;  /* 0x00008600ff027b82 */ /* 0x000e660000000a00 */
[----:B------:R-:W-:Y:S01]  /*0120*/  IMAD.IADD R5, R0, 0x1, -R5 ;  /* 0x0000000100057824 */ /* 0x000fe200078e0a05 */
[----:B------:R-:W-:-:S04]  /*0130*/  PRMT R0, RZ, 0x7610, R0 ;  /* 0x00007610ff007816 */ /* 0x000fc80000000000 */
[----:B------:R-:W-:-:S04]  /*0140*/  IADD3 R6, P1, R5, UR4, RZ ;  /* 0x0000000405067c10 */ /* 0x000fc8000ff3e0ff */
[----:B------:R-:W-:Y:S01]  /*0150*/  LEA.HI.X.SX32 R7, R5, UR5, 0x1, P1 ;  /* 0x0000000505077c11 */ /* 0x000fe200088f0eff */
[----:B------:R-:W-:-:S04]  /*0160*/  ULDC.64 UR4, c[0x0][0x208] ;  /* 0x0000820000047ab9 */ /* 0x000fc80000000a00 */
[----:B------:R-:W2:Y:S01]  /*0170*/  @!P0 LDG.E.EL.U8 R0, desc[UR4][R6.64] ;  /* 0x0000000406008981 */ /* 0x000ea2000c2e1100 */
[----:B------:R-:W-:Y:S02]  /*0180*/  IMAD.MOV.U32 R11, RZ, RZ, RZ ;  /* 0x000000ffff0b7224 */ /* 0x000fe400078e00ff */
[----:B-1----:R-:W-:Y:S02]  /*0190*/  IMAD.WIDE R2, R5, 0x4, R2 ;  /* 0x0000000405027825 */ /* 0x002fe400078e0202 */
[----:B------:R-:W1:Y:S03]  /*01a0*/  LDC.64 R4, c[0x0][0x220] ;  /* 0x00008800ff047b82 */ /* 0x000e660000000a00 */
[----:B------:R-:W3:Y:S01]  /*01b0*/  @!P0 LDG.E.EL R11, desc[UR4][R2.64] ;  /* 0x00000004020b8981 */ /* 0x000ee2000c2e1900 */
[----:B-1----:R-:W-:Y:S01]  /*01c0*/  IMAD.WIDE R4, R9, 0x4, R4 ;  /* 0x0000000409047825 */ /* 0x002fe200078e0204 */
[----:B--2---:R-:W-:-:S13]  /*01d0*/  LOP3.LUT P1, RZ, R0, 0xff, RZ, 0xc0, !PT ;  /* 0x000000ff00ff7812 */ /* 0x004fda000782c0ff */
[----:B---3--:R-:W-:Y:S01]  /*01e0*/  @!P1 FMUL R11, R11, 0.20000000298023223877 ;  /* 0x3e4ccccd0b0b9820 */ /* 0x008fe20000400000 */
[----:B------:R-:W-:Y:S06]  /*01f0*/  @P0 EXIT ;  /* 0x000000000000094d */ /* 0x000fec0003800000 */
[----:B------:R-:W-:Y:S01]  /*0200*/  STG.E desc[UR4][R4.64], R11 ;  /* 0x0000000b04007986 */ /* 0x000fe2000c101904 */
[----:B------:R-:W-:Y:S05]  /*0210*/  EXIT ;  /* 0x000000000000794d */ /* 0x000fea0003800000 */
.L_x_0:
[----:B------:R-:W-:-:S00]  /*0220*/  BRA `(.L_x_0) ;  /* 0xfffffffc00fc7947 */ /* 0x000fc0000383ffff */
[----:B------:R-:W-:-:S00]  /*0230*/  NOP ;  /* 0x0000000000007918 */ /* 0x000fc00000000000 */
        /* <DEDUP_REMOVED lines=12> */
.L_x_1:


//--------------------- .nv.constant0.triton_poi_fused_leaky_relu_reflection_pad1d_7 --------------------------
	.section	.nv.constant0.triton_poi_fused_leaky_relu_reflection_pad1d_7,"a",@progbits
	.sectionflags	@""
	.align	4
.nv.constant0.triton_poi_fused_leaky_relu_reflection_pad1d_7:
	.zero		556
